	.headerflags	@"EF_CUDA_TEXMODE_UNIFIED EF_CUDA_64BIT_ADDRESS EF_CUDA_ACCELERATORS EF_CUDA_SM90 EF_CUDA_VIRTUAL_SM(EF_CUDA_SM90)"
	.elftype	@"ET_EXEC"


//--------------------- .nv.info                  --------------------------
	.section	.nv.info,"",@"SHT_CUDA_INFO"
	.align	4


	//----- nvinfo : EIATTR_REGCOUNT
	.align		4
        /*0000*/ 	.byte	0x04, 0x2f
        /*0002*/ 	.short	(.L_1 - .L_0)
	.align		4
.L_0:
        /*0004*/ 	.word	index@(triton_poi_fused_convolution_max_pool2d_with_indices_relu_34)
        /*0008*/ 	.word	0x00000016


	//----- nvinfo : EIATTR_MIN_STACK_SIZE
	.align		4
.L_1:
        /*000c*/ 	.byte	0x04, 0x12
        /*000e*/ 	.short	(.L_3 - .L_2)
	.align		4
.L_2:
        /*0010*/ 	.word	index@(triton_poi_fused_convolution_max_pool2d_with_indices_relu_34)
        /*0014*/ 	.word	0x00000000


	//----- nvinfo : EIATTR_FRAME_SIZE
	.align		4
.L_3:
        /*0018*/ 	.byte	0x04, 0x11
        /*001a*/ 	.short	(.L_5 - .L_4)
	.align		4
.L_4:
        /*001c*/ 	.word	index@(triton_poi_fused_convolution_max_pool2d_with_indices_relu_34)
        /*0020*/ 	.word	0x00000000


	//----- nvinfo : EIATTR_MIN_STACK_SIZE
	.align		4
.L_5:
        /*0024*/ 	.byte	0x04, 0x12
        /*0026*/ 	.short	(.L_7 - .L_6)
	.align		4
.L_6:
        /*0028*/ 	.word	index@(triton_poi_fused_convolution_max_pool2d_with_indices_relu_34)
        /*002c*/ 	.word	0x00000000
.L_7:


//--------------------- .nv.info.triton_poi_fused_convolution_max_pool2d_with_indices_relu_34 --------------------------
	.section	.nv.info.triton_poi_fused_convolution_max_pool2d_with_indices_relu_34,"",@"SHT_CUDA_INFO"
	.sectionflags	@""
	.align	4


	//----- nvinfo : EIATTR_CUDA_API_VERSION
	.align		4
        /*0000*/ 	.byte	0x04, 0x37
        /*0002*/ 	.short	(.L_9 - .L_8)
.L_8:
        /*0004*/ 	.word	0x0000007c


	//----- nvinfo : EIATTR_KPARAM_INFO
	.align		4
.L_9:
        /*0008*/ 	.byte	0x04, 0x17
        /*000a*/ 	.short	(.L_11 - .L_10)
.L_10:
        /*000c*/ 	.word	0x00000000
        /*0010*/ 	.short	0x0006
        /*0012*/ 	.short	0x002c
        /*0014*/ 	.byte	0x00, 0xf0, 0x11, 0x00


	//----- nvinfo : EIATTR_KPARAM_INFO
	.align		4
.L_11:
        /*0018*/ 	.byte	0x04, 0x17
        /*001a*/ 	.short	(.L_13 - .L_12)
.L_12:
        /*001c*/ 	.word	0x00000000
        /*0020*/ 	.short	0x0005
        /*0022*/ 	.short	0x0028
        /*0024*/ 	.byte	0x00, 0xf0, 0x11, 0x00


	//----- nvinfo : EIATTR_KPARAM_INFO
	.align		4
.L_13:
        /*0028*/ 	.byte	0x04, 0x17
        /*002a*/ 	.short	(.L_15 - .L_14)
.L_14:
        /*002c*/ 	.word	0x00000000
        /*0030*/ 	.short	0x0004
        /*0032*/ 	.short	0x0020
        /*0034*/ 	.byte	0x00, 0xf4, 0x21, 0x00


	//----- nvinfo : EIATTR_KPARAM_INFO
	.align		4
.L_15:
        /*0038*/ 	.byte	0x04, 0x17
        /*003a*/ 	.short	(.L_17 - .L_16)
.L_16:
        /*003c*/ 	.word	0x00000000
        /*0040*/ 	.short	0x0003
        /*0042*/ 	.short	0x0018
        /*0044*/ 	.byte	0x00, 0xf4, 0x21, 0x00


	//----- nvinfo : EIATTR_KPARAM_INFO
	.align		4
.L_17:
        /*0048*/ 	.byte	0x04, 0x17
        /*004a*/ 	.short	(.L_19 - .L_18)
.L_18:
        /*004c*/ 	.word	0x00000000
        /*0050*/ 	.short	0x0002
        /*0052*/ 	.short	0x0010
        /*0054*/ 	.byte	0x00, 0xf4, 0x21, 0x00


	//----- nvinfo : EIATTR_KPARAM_INFO
	.align		4
.L_19:
        /*0058*/ 	.byte	0x04, 0x17
        /*005a*/ 	.short	(.L_21 - .L_20)
.L_20:
        /*005c*/ 	.word	0x00000000
        /*0060*/ 	.short	0x0001
        /*0062*/ 	.short	0x0008
        /*0064*/ 	.byte	0x00, 0xf4, 0x21, 0x00


	//----- nvinfo : EIATTR_KPARAM_INFO
	.align		4
.L_21:
        /*0068*/ 	.byte	0x04, 0x17
        /*006a*/ 	.short	(.L_23 - .L_22)
.L_22:
        /*006c*/ 	.word	0x00000000
        /*0070*/ 	.short	0x0000
        /*0072*/ 	.short	0x0000
        /*0074*/ 	.byte	0x00, 0xf4, 0x21, 0x00


	//----- nvinfo : EIATTR_SPARSE_MMA_MASK
	.align		4
.L_23:
        /*0078*/ 	.byte	0x03, 0x50
        /*007a*/ 	.short	0x0000


	//----- nvinfo : EIATTR_MAXREG_COUNT
	.align		4
        /*007c*/ 	.byte	0x03, 0x1b
        /*007e*/ 	.short	0x00ff


	//----- nvinfo : EIATTR_EXIT_INSTR_OFFSETS
	.align		4
        /*0080*/ 	.byte	0x04, 0x1c
        /*0082*/ 	.short	(.L_25 - .L_24)


	//   ....[0]....
.L_24:
        /*0084*/ 	.word	0x000004e0


	//   ....[1]....
        /*0088*/ 	.word	0x00000540


	//----- nvinfo : EIATTR_REQNTID
	.align		4
.L_25:
        /*008c*/ 	.byte	0x04, 0x10
        /*008e*/ 	.short	(.L_27 - .L_26)
.L_26:
        /*0090*/ 	.word	0x00000080
        /*0094*/ 	.word	0x00000001
        /*0098*/ 	.word	0x00000001


	//----- nvinfo : EIATTR_CBANK_PARAM_SIZE
	.align		4
.L_27:
        /*009c*/ 	.byte	0x03, 0x19
        /*009e*/ 	.short	0x0030


	//----- nvinfo : EIATTR_PARAM_CBANK
	.align		4
        /*00a0*/ 	.byte	0x04, 0x0a
        /*00a2*/ 	.short	(.L_29 - .L_28)
	.align		4
.L_28:
        /*00a4*/ 	.word	index@(.nv.constant0.triton_poi_fused_convolution_max_pool2d_with_indices_relu_34)
        /*00a8*/ 	.short	0x0210
        /*00aa*/ 	.short	0x0030


	//----- nvinfo : EIATTR_SW_WAR
	.align		4
.L_29:
        /*00ac*/ 	.byte	0x04, 0x36
        /*00ae*/ 	.short	(.L_31 - .L_30)
.L_30:
        /*00b0*/ 	.word	0x00000008
.L_31:


//--------------------- .nv.callgraph             --------------------------
	.section	.nv.callgraph,"",@"SHT_CUDA_CALLGRAPH"
	.align	4
	.sectionentsize	8
	.align		4
        /*0000*/ 	.word	0x00000000
	.align		4
        /*0004*/ 	.word	0xffffffff
	.align		4
        /*0008*/ 	.word	0x00000000
	.align		4
        /*000c*/ 	.word	0xfffffffe
	.align		4
        /*0010*/ 	.word	0x00000000
	.align		4
        /*0014*/ 	.word	0xfffffffd
	.align		4
        /*0018*/ 	.word	0x00000000
	.align		4
        /*001c*/ 	.word	0xfffffffc


//--------------------- .text.triton_poi_fused_convolution_max_pool2d_with_indices_relu_34 --------------------------
	.section	.text.triton_poi_fused_convolution_max_pool2d_with_indices_relu_34,"ax",@progbits
	.sectionflags	@"SHF_BARRIERS=1"
	.align	128
        .global         triton_poi_fused_convolution_max_pool2d_with_indices_relu_34
        .type           triton_poi_fused_convolution_max_pool2d_with_indices_relu_34,@function
        .size           triton_poi_fused_convolution_max_pool2d_with_indices_relu_34,(.L_x_1 - triton_poi_fused_convolution_max_pool2d_with_indices_relu_34)
        .other          triton_poi_fused_convolution_max_pool2d_with_indices_relu_34,@"STO_CUDA_ENTRY STV_DEFAULT"
triton_poi_fused_convolution_max_pool2d_with_indices_relu_34:
.text.triton_poi_fused_convolution_max_pool2d_with_indices_relu_34:
[----:B------:R-:W0:Y:S02]  /*0000*/  LDC R1, c[0x0][0x28] ;  /* 0x00000a00ff017b82 */ /* 0x000e240000000800 */
[----:B------:R-:W1:Y:S01]  /*0010*/  S2R R4, SR_TID.X ;  /* 0x0000000000047919 */ /* 0x000e620000002100 */
[----:B------:R-:W2:Y:S01]  /*0020*/  S2UR UR4, SR_CTAID.X ;  /* 0x00000000000479c3 */ /* 0x000ea20000002500 */
[----:B------:R-:W-:Y:S01]  /*0030*/  ULDC.64 UR8, c[0x0][0x208] ;  /* 0x0000820000087ab9 */ /* 0x000fe20000000a00 */
[----:B------:R-:W3:Y:S06]  /*0040*/  S2R R2, SR_CTAID.Y ;  /* 0x0000000000027919 */ /* 0x000eec0000002600 */
[----:B------:R-:W4:Y:S08]  /*0050*/  LDC.64 R8, c[0x0][0x218] ;  /* 0x00008600ff087b82 */ /* 0x000f300000000a00 */
[----:B------:R-:W5:Y:S01]  /*0060*/  LDC.64 R16, c[0x0][0x220] ;  /* 0x00008800ff107b82 */ /* 0x000f620000000a00 */
[----:B--2---:R-:W-:Y:S01]  /*0070*/  USHF.L.U32 UR4, UR4, 0x4, URZ ;  /* 0x0000000404047899 */ /* 0x004fe2000800063f */
[----:B-1----:R-:W-:-:S02]  /*0080*/  IMAD.SHL.U32 R7, R4, 0x2, RZ ;  /* 0x0000000204077824 */ /* 0x002fc400078e00ff */
[----:B---3--:R-:W-:Y:S01]  /*0090*/  IMAD.SHL.U32 R0, R2, 0x10, RZ ;  /* 0x0000001002007824 */ /* 0x008fe200078e00ff */
[----:B------:R-:W-:Y:S02]  /*00a0*/  SHF.R.S32.HI R5, RZ, 0x1b, R2 ;  /* 0x0000001bff057819 */ /* 0x000fe40000011402 */
[----:B------:R-:W-:Y:S01]  /*00b0*/  LOP3.LUT R7, R7, 0xe, RZ, 0xc0, !PT ;  /* 0x0000000e07077812 */ /* 0x000fe200078ec0ff */
[----:B------:R-:W1:Y:S01]  /*00c0*/  LDC.64 R2, c[0x0][0x210] ;  /* 0x00008400ff027b82 */ /* 0x000e620000000a00 */
[----:B------:R-:W-:Y:S02]  /*00d0*/  SGXT R5, R5, 0x1 ;  /* 0x000000010505781a */ /* 0x000fe40000000200 */
[----:B------:R-:W-:-:S04]  /*00e0*/  LOP3.LUT R6, R0, R7, RZ, 0xfc, !PT ;  /* 0x0000000700067212 */ /* 0x000fc800078efcff */
[----:B------:R-:W-:Y:S02]  /*00f0*/  LEA.HI R10, R5, R6, RZ, 0x9 ;  /* 0x00000006050a7211 */ /* 0x000fe400078f48ff */
[----:B------:R-:W-:Y:S02]  /*0100*/  SHF.R.U32.HI R5, RZ, 0x3, R4 ;  /* 0x00000003ff057819 */ /* 0x000fe40000011604 */
[C---:B------:R-:W-:Y:S01]  /*0110*/  LOP3.LUT R11, R10.reuse, 0xfffffe00, RZ, 0xc0, !PT ;  /* 0xfffffe000a0b7812 */ /* 0x040fe200078ec0ff */
[----:B------:R-:W-:Y:S01]  /*0120*/  IMAD.SHL.U32 R10, R10, 0x10, RZ ;  /* 0x000000100a0a7824 */ /* 0x000fe200078e00ff */
[----:B------:R-:W-:-:S03]  /*0130*/  SGXT.U32 R5, R5, 0x4 ;  /* 0x000000040505781a */ /* 0x000fc60000000000 */
[----:B------:R-:W-:Y:S01]  /*0140*/  IMAD.IADD R11, R6, 0x1, -R11 ;  /* 0x00000001060b7824 */ /* 0x000fe200078e0a0b */
[----:B------:R-:W-:Y:S02]  /*0150*/  LOP3.LUT R6, R5, UR4, RZ, 0xfc, !PT ;  /* 0x0000000405067c12 */ /* 0x000fe4000f8efcff */
[----:B------:R-:W-:Y:S01]  /*0160*/  LOP3.LUT R13, R10, 0xffffe000, RZ, 0xc0, !PT ;  /* 0xffffe0000a0d7812 */ /* 0x000fe200078ec0ff */
[----:B----4-:R-:W-:Y:S01]  /*0170*/  IMAD.WIDE R14, R11, 0x4, R8 ;  /* 0x000000040b0e7825 */ /* 0x010fe200078e0208 */
[C---:B------:R-:W-:Y:S02]  /*0180*/  ISETP.GE.AND P0, PT, R6.reuse, 0x10, PT ;  /* 0x000000100600780c */ /* 0x040fe40003f06270 */
[----:B------:R-:W-:Y:S01]  /*0190*/  CS2R R8, SRZ ;  /* 0x0000000000087805 */ /* 0x000fe2000001ff00 */
[----:B------:R-:W-:-:S04]  /*01a0*/  IMAD R10, R6, 0x200, R11 ;  /* 0x00000200060a7824 */ /* 0x000fc800078e020b */
[----:B------:R-:W-:-:S04]  /*01b0*/  IMAD.IADD R19, R10, 0x1, R13 ;  /* 0x000000010a137824 */ /* 0x000fc800078e020d */
[C---:B-1----:R-:W-:Y:S02]  /*01c0*/  IMAD.WIDE R12, R19.reuse, 0x4, R2 ;  /* 0x00000004130c7825 */ /* 0x042fe400078e0202 */
[----:B------:R-:W2:Y:S04]  /*01d0*/  LDG.E.EL.64 R2, desc[UR8][R14.64] ;  /* 0x000000080e027981 */ /* 0x000ea8000c2e1b00 */
[----:B------:R1:W2:Y:S01]  /*01e0*/  @!P0 LDG.E.EL.64 R8, desc[UR8][R12.64] ;  /* 0x000000080c088981 */ /* 0x0002a2000c2e1b00 */
[----:B------:R-:W-:Y:S01]  /*01f0*/  CS2R R10, SRZ ;  /* 0x00000000000a7805 */ /* 0x000fe2000001ff00 */
[----:B-----5:R-:W-:-:S05]  /*0200*/  IMAD.WIDE R16, R19, 0x4, R16 ;  /* 0x0000000413107825 */ /* 0x020fca00078e0210 */
[----:B------:R-:W3:Y:S01]  /*0210*/  @!P0 LDG.E.EL.64 R10, desc[UR8][R16.64] ;  /* 0x00000008100a8981 */ /* 0x000ee2000c2e1b00 */
[----:B------:R-:W4:Y:S01]  /*0220*/  S2UR UR6, SR_CgaCtaId ;  /* 0x00000000000679c3 */ /* 0x000f220000008800 */
[----:B------:R-:W-:Y:S01]  /*0230*/  IMAD.SHL.U32 R6, R4, 0x20, RZ ;  /* 0x0000002004067824 */ /* 0x000fe200078e00ff */
[----:B------:R-:W-:Y:S01]  /*0240*/  UMOV UR5, 0x400 ;  /* 0x0000040000057882 */ /* 0x000fe20000000000 */
[----:B------:R-:W-:Y:S02]  /*0250*/  LOP3.LUT R7, R7, UR4, RZ, 0xfc, !PT ;  /* 0x0000000407077c12 */ /* 0x000fe4000f8efcff */
[-C--:B------:R-:W-:Y:S02]  /*0260*/  LOP3.LUT R0, R0, R5.reuse, RZ, 0xfc, !PT ;  /* 0x0000000500007212 */ /* 0x080fe400078efcff */
[----:B------:R-:W-:Y:S02]  /*0270*/  LOP3.LUT R6, R6, 0xe0, RZ, 0xc0, !PT ;  /* 0x000000e006067812 */ /* 0x000fe400078ec0ff */
[----:B------:R-:W-:Y:S01]  /*0280*/  ISETP.GE.AND P2, PT, R7, 0x10, PT ;  /* 0x000000100700780c */ /* 0x000fe20003f46270 */
[----:B------:R-:W-:Y:S01]  /*0290*/  IMAD R7, R0, 0x10, R7 ;  /* 0x0000001000077824 */ /* 0x000fe200078e0207 */
[----:B-1----:R-:W-:-:S02]  /*02a0*/  LOP3.LUT R12, R6, R5, RZ, 0xfc, !PT ;  /* 0x00000005060c7212 */ /* 0x002fc400078efcff */
[----:B------:R-:W-:Y:S01]  /*02b0*/  LOP3.LUT R14, R6, 0x10, RZ, 0xfc, !PT ;  /* 0x00000010060e7812 */ /* 0x000fe200078efcff */
[----:B----4-:R-:W-:-:S06]  /*02c0*/  UPRMT UR5, UR6, 0x654, UR5 ;  /* 0x0000065406057896 */ /* 0x010fcc0008000005 */
[----:B------:R-:W-:Y:S02]  /*02d0*/  LEA.HI R13, R6, UR5, RZ, 0x1e ;  /* 0x00000005060d7c11 */ /* 0x000fe4000f8ff0ff */
[----:B------:R-:W-:Y:S01]  /*02e0*/  LEA.HI R15, R14, UR5, RZ, 0x1e ;  /* 0x000000050e0f7c11 */ /* 0x000fe2000f8ff0ff */
[----:B------:R-:W-:Y:S02]  /*02f0*/  IMAD.SHL.U32 R14, R4, 0x8, RZ ;  /* 0x00000008040e7824 */ /* 0x000fe400078e00ff */
[C---:B------:R-:W-:Y:S01]  /*0300*/  IMAD R6, R12.reuse, 0x4, R13 ;  /* 0x000000040c067824 */ /* 0x040fe200078e020d */
[----:B------:R-:W-:Y:S01]  /*0310*/  SHF.R.U32.HI R13, RZ, 0x1, R4 ;  /* 0x00000001ff0d7819 */ /* 0x000fe20000011604 */
[----:B------:R-:W-:Y:S01]  /*0320*/  IMAD R12, R12, 0x4, R15 ;  /* 0x000000040c0c7824 */ /* 0x000fe200078e020f */
[----:B------:R-:W-:Y:S02]  /*0330*/  LOP3.LUT R14, R14, 0x3f8, RZ, 0xc0, !PT ;  /* 0x000003f80e0e7812 */ /* 0x000fe400078ec0ff */
[----:B--2---:R-:W-:Y:S01]  /*0340*/  FSETP.GEU.AND P0, PT, R8, -R2, PT ;  /* 0x800000020800720b */ /* 0x004fe20003f0e000 */
[----:B------:R-:W-:Y:S01]  /*0350*/  FADD R8, R2, R8 ;  /* 0x0000000802087221 */ /* 0x000fe20000000000 */
[----:B------:R-:W-:Y:S01]  /*0360*/  FADD R4, R3, R9 ;  /* 0x0000000903047221 */ /* 0x000fe20000000000 */
[----:B------:R-:W-:-:S02]  /*0370*/  FSETP.GEU.AND P1, PT, R9, -R3, PT ;  /* 0x800000030900720b */ /* 0x000fc40003f2e000 */
[----:B------:R-:W-:Y:S02]  /*0380*/  LOP3.LUT R9, R13, 0x3c, RZ, 0xc0, !PT ;  /* 0x0000003c0d097812 */ /* 0x000fe400078ec0ff */
[----:B------:R-:W-:Y:S01]  /*0390*/  FSEL R13, R8, RZ, P0 ;  /* 0x000000ff080d7208 */ /* 0x000fe20000000000 */
[C---:B---3--:R-:W-:Y:S01]  /*03a0*/  FADD R0, R3.reuse, R11 ;  /* 0x0000000b03007221 */ /* 0x048fe20000000000 */
[----:B------:R-:W-:Y:S02]  /*03b0*/  FSEL R17, R4, RZ, P1 ;  /* 0x000000ff04117208 */ /* 0x000fe40000800000 */
[----:B------:R-:W-:Y:S01]  /*03c0*/  IADD3 R4, R14, UR5, R9 ;  /* 0x000000050e047c10 */ /* 0x000fe2000fffe009 */
[----:B------:R-:W-:Y:S01]  /*03d0*/  STS [R6], R13 ;  /* 0x0000000d06007388 */ /* 0x000fe20000000800 */
[----:B------:R-:W1:Y:S01]  /*03e0*/  LDC.64 R14, c[0x0][0x228] ;  /* 0x00008a00ff0e7b82 */ /* 0x000e620000000a00 */
[C---:B------:R-:W-:Y:S01]  /*03f0*/  FSETP.GEU.AND P0, PT, R2.reuse, -R10, PT ;  /* 0x8000000a0200720b */ /* 0x040fe20003f0e000 */
[----:B------:R-:W-:Y:S01]  /*0400*/  FADD R2, R2, R10 ;  /* 0x0000000a02027221 */ /* 0x000fe20000000000 */
[----:B------:R-:W-:Y:S05]  /*0410*/  STS [R12+0x40], R17 ;  /* 0x000040110c007388 */ /* 0x000fea0000000800 */
[----:B------:R-:W-:Y:S01]  /*0420*/  BAR.SYNC.DEFER_BLOCKING 0x0 ;  /* 0x0000000000007b1d */ /* 0x000fe20000010000 */
[----:B------:R-:W-:-:S02]  /*0430*/  FSETP.GEU.AND P1, PT, R3, -R11, PT ;  /* 0x8000000b0300720b */ /* 0x000fc40003f2e000 */
[----:B------:R-:W-:Y:S02]  /*0440*/  FSEL R3, R2, RZ, P0 ;  /* 0x000000ff02037208 */ /* 0x000fe40000000000 */
[----:B------:R-:W-:Y:S01]  /*0450*/  FSEL R5, R0, RZ, P1 ;  /* 0x000000ff00057208 */ /* 0x000fe20000800000 */
[----:B-1----:R-:W-:Y:S01]  /*0460*/  IMAD.WIDE R14, R7, 0x4, R14 ;  /* 0x00000004070e7825 */ /* 0x002fe200078e020e */
[----:B------:R-:W-:Y:S04]  /*0470*/  LDS R8, [R4] ;  /* 0x0000000004087984 */ /* 0x000fe80000000800 */
[----:B------:R-:W1:Y:S04]  /*0480*/  LDS R9, [R4+0x4] ;  /* 0x0000040004097984 */ /* 0x000e680000000800 */
[----:B-1----:R1:W-:Y:S01]  /*0490*/  @!P2 STG.E.64 desc[UR8][R14.64], R8 ;  /* 0x000000080e00a986 */ /* 0x0023e2000c101b08 */
[----:B------:R-:W-:Y:S06]  /*04a0*/  BAR.SYNC.DEFER_BLOCKING 0x0 ;  /* 0x0000000000007b1d */ /* 0x000fec0000010000 */
[----:B------:R1:W-:Y:S04]  /*04b0*/  STS [R6], R3 ;  /* 0x0000000306007388 */ /* 0x0003e80000000800 */
[----:B------:R1:W-:Y:S01]  /*04c0*/  STS [R12+0x40], R5 ;  /* 0x000040050c007388 */ /* 0x0003e20000000800 */
[----:B------:R-:W-:Y:S06]  /*04d0*/  BAR.SYNC.DEFER_BLOCKING 0x0 ;  /* 0x0000000000007b1d */ /* 0x000fec0000010000 */
[----:B-1----:R-:W-:Y:S05]  /*04e0*/  @P2 EXIT ;  /* 0x000000000000294d */ /* 0x002fea0003800000 */
[----:B------:R-:W-:Y:S01]  /*04f0*/  LDS R8, [R4] ;  /* 0x0000000004087984 */ /* 0x000fe20000000800 */
[----:B------:R-:W0:Y:S03]  /*0500*/  LDC.64 R2, c[0x0][0x230] ;  /* 0x00008c00ff027b82 */ /* 0x000e260000000a00 */
[----:B------:R-:W1:Y:S01]  /*0510*/  LDS R9, [R4+0x4] ;  /* 0x0000040004097984 */ /* 0x000e620000000800 */
[----:B0-----:R-:W-:-:S05]  /*0520*/  IMAD.WIDE R2, R7, 0x4, R2 ;  /* 0x0000000407027825 */ /* 0x001fca00078e0202 */
[----:B-1----:R-:W-:Y:S01]  /*0530*/  STG.E.64 desc[UR8][R2.64], R8 ;  /* 0x0000000802007986 */ /* 0x002fe2000c101b08 */
[----:B------:R-:W-:Y:S05]  /*0540*/  EXIT ;  /* 0x000000000000794d */ /* 0x000fea0003800000 */
.L_x_0:
[----:B------:R-:W-:-:S00]  /*0550*/  BRA `(.L_x_0) ;  /* 0xfffffffc00fc7947 */ /* 0x000fc0000383ffff */
[----:B------:R-:W-:-:S00]  /*0560*/  NOP ;  /* 0x0000000000007918 */ /* 0x000fc00000000000 */
        /* <DEDUP_REMOVED lines=9> */
.L_x_1:


//--------------------- .nv.shared.triton_poi_fused_convolution_max_pool2d_with_indices_relu_34 --------------------------
	.section	.nv.shared.triton_poi_fused_convolution_max_pool2d_with_indices_relu_34,"aw",@nobits
	.sectionflags	@""
	.align	16
	.zero		1024


//--------------------- .nv.constant0.triton_poi_fused_convolution_max_pool2d_with_indices_relu_34 --------------------------
	.section	.nv.constant0.triton_poi_fused_convolution_max_pool2d_with_indices_relu_34,"a",@progbits
	.sectionflags	@""
	.align	4
.nv.constant0.triton_poi_fused_convolution_max_pool2d_with_indices_relu_34:
	.zero		576
